	.headerflags	@"EF_CUDA_TEXMODE_UNIFIED EF_CUDA_64BIT_ADDRESS EF_CUDA_ACCELERATORS EF_CUDA_SM90 EF_CUDA_VIRTUAL_SM(EF_CUDA_SM90)"
	.elftype	@"ET_EXEC"


//--------------------- .nv.info                  --------------------------
	.section	.nv.info,"",@"SHT_CUDA_INFO"
	.align	4


	//----- nvinfo : EIATTR_REGCOUNT
	.align		4
        /*0000*/ 	.byte	0x04, 0x2f
        /*0002*/ 	.short	(.L_1 - .L_0)
	.align		4
.L_0:
        /*0004*/ 	.word	index@(triton_poi_fused_mul_sigmoid_0)
        /*0008*/ 	.word	0x0000000a


	//----- nvinfo : EIATTR_MIN_STACK_SIZE
	.align		4
.L_1:
        /*000c*/ 	.byte	0x04, 0x12
        /*000e*/ 	.short	(.L_3 - .L_2)
	.align		4
.L_2:
        /*0010*/ 	.word	index@(triton_poi_fused_mul_sigmoid_0)
        /*0014*/ 	.word	0x00000000


	//----- nvinfo : EIATTR_FRAME_SIZE
	.align		4
.L_3:
        /*0018*/ 	.byte	0x04, 0x11
        /*001a*/ 	.short	(.L_5 - .L_4)
	.align		4
.L_4:
        /*001c*/ 	.word	index@(triton_poi_fused_mul_sigmoid_0)
        /*0020*/ 	.word	0x00000000


	//----- nvinfo : EIATTR_MIN_STACK_SIZE
	.align		4
.L_5:
        /*0024*/ 	.byte	0x04, 0x12
        /*0026*/ 	.short	(.L_7 - .L_6)
	.align		4
.L_6:
        /*0028*/ 	.word	index@(triton_poi_fused_mul_sigmoid_0)
        /*002c*/ 	.word	0x00000000
.L_7:


//--------------------- .nv.info.triton_poi_fused_mul_sigmoid_0 --------------------------
	.section	.nv.info.triton_poi_fused_mul_sigmoid_0,"",@"SHT_CUDA_INFO"
	.sectionflags	@""
	.align	4


	//----- nvinfo : EIATTR_CUDA_API_VERSION
	.align		4
        /*0000*/ 	.byte	0x04, 0x37
        /*0002*/ 	.short	(.L_9 - .L_8)
.L_8:
        /*0004*/ 	.word	0x0000007c


	//----- nvinfo : EIATTR_KPARAM_INFO
	.align		4
.L_9:
        /*0008*/ 	.byte	0x04, 0x17
        /*000a*/ 	.short	(.L_11 - .L_10)
.L_10:
        /*000c*/ 	.word	0x00000000
        /*0010*/ 	.short	0x0002
        /*0012*/ 	.short	0x0010
        /*0014*/ 	.byte	0x00, 0xf0, 0x11, 0x00


	//----- nvinfo : EIATTR_KPARAM_INFO
	.align		4
.L_11:
        /*0018*/ 	.byte	0x04, 0x17
        /*001a*/ 	.short	(.L_13 - .L_12)
.L_12:
        /*001c*/ 	.word	0x00000000
        /*0020*/ 	.short	0x0001
        /*0022*/ 	.short	0x0008
        /*0024*/ 	.byte	0x00, 0xf4, 0x21, 0x00


	//----- nvinfo : EIATTR_KPARAM_INFO
	.align		4
.L_13:
        /*0028*/ 	.byte	0x04, 0x17
        /*002a*/ 	.short	(.L_15 - .L_14)
.L_14:
        /*002c*/ 	.word	0x00000000
        /*0030*/ 	.short	0x0000
        /*0032*/ 	.short	0x0000
        /*0034*/ 	.byte	0x00, 0xf4, 0x21, 0x00


	//----- nvinfo : EIATTR_SPARSE_MMA_MASK
	.align		4
.L_15:
        /*0038*/ 	.byte	0x03, 0x50
        /*003a*/ 	.short	0x0000


	//----- nvinfo : EIATTR_MAXREG_COUNT
	.align		4
        /*003c*/ 	.byte	0x03, 0x1b
        /*003e*/ 	.short	0x00ff


	//----- nvinfo : EIATTR_EXIT_INSTR_OFFSETS
	.align		4
        /*0040*/ 	.byte	0x04, 0x1c
        /*0042*/ 	.short	(.L_17 - .L_16)


	//   ....[0]....
.L_16:
        /*0044*/ 	.word	0x000001e0


	//   ....[1]....
        /*0048*/ 	.word	0x00000200


	//----- nvinfo : EIATTR_REQNTID
	.align		4
.L_17:
        /*004c*/ 	.byte	0x04, 0x10
        /*004e*/ 	.short	(.L_19 - .L_18)
.L_18:
        /*0050*/ 	.word	0x00000080
        /*0054*/ 	.word	0x00000001
        /*0058*/ 	.word	0x00000001


	//----- nvinfo : EIATTR_CRS_STACK_SIZE
	.align		4
.L_19:
        /*005c*/ 	.byte	0x04, 0x1e
        /*005e*/ 	.short	(.L_21 - .L_20)
.L_20:
        /*0060*/ 	.word	0x00000000


	//----- nvinfo : EIATTR_CBANK_PARAM_SIZE
	.align		4
.L_21:
        /*0064*/ 	.byte	0x03, 0x19
        /*0066*/ 	.short	0x0014


	//----- nvinfo : EIATTR_PARAM_CBANK
	.align		4
        /*0068*/ 	.byte	0x04, 0x0a
        /*006a*/ 	.short	(.L_23 - .L_22)
	.align		4
.L_22:
        /*006c*/ 	.word	index@(.nv.constant0.triton_poi_fused_mul_sigmoid_0)
        /*0070*/ 	.short	0x0210
        /*0072*/ 	.short	0x0014


	//----- nvinfo : EIATTR_SW_WAR
	.align		4
.L_23:
        /*0074*/ 	.byte	0x04, 0x36
        /*0076*/ 	.short	(.L_25 - .L_24)
.L_24:
        /*0078*/ 	.word	0x00000008
.L_25:


//--------------------- .nv.callgraph             --------------------------
	.section	.nv.callgraph,"",@"SHT_CUDA_CALLGRAPH"
	.align	4
	.sectionentsize	8
	.align		4
        /*0000*/ 	.word	0x00000000
	.align		4
        /*0004*/ 	.word	0xffffffff
	.align		4
        /*0008*/ 	.word	0x00000000
	.align		4
        /*000c*/ 	.word	0xfffffffe
	.align		4
        /*0010*/ 	.word	0x00000000
	.align		4
        /*0014*/ 	.word	0xfffffffd
	.align		4
        /*0018*/ 	.word	0x00000000
	.align		4
        /*001c*/ 	.word	0xfffffffc


//--------------------- .text.triton_poi_fused_mul_sigmoid_0 --------------------------
	.section	.text.triton_poi_fused_mul_sigmoid_0,"ax",@progbits
	.align	128
        .global         triton_poi_fused_mul_sigmoid_0
        .type           triton_poi_fused_mul_sigmoid_0,@function
        .size           triton_poi_fused_mul_sigmoid_0,(.L_x_3 - triton_poi_fused_mul_sigmoid_0)
        .other          triton_poi_fused_mul_sigmoid_0,@"STO_CUDA_ENTRY STV_DEFAULT"
triton_poi_fused_mul_sigmoid_0:
.text.triton_poi_fused_mul_sigmoid_0:
[----:B------:R-:W0:Y:S02]  /*0000*/  LDC R1, c[0x0][0x28] ;  /* 0x00000a00ff017b82 */ /* 0x000e240000000800 */
[----:B------:R-:W1:Y:S01]  /*0010*/  S2R R0, SR_TID.X ;  /* 0x0000000000007919 */ /* 0x000e620000002100 */
[----:B------:R-:W-:Y:S01]  /*0020*/  ULDC.64 UR4, c[0x0][0x208] ;  /* 0x0000820000047ab9 */ /* 0x000fe20000000a00 */
[----:B------:R-:W-:Y:S01]  /*0030*/  BSSY B0, `(.L_x_0) ;  /* 0x000000a000007945 */ /* 0x000fe20003800000 */
[----:B------:R-:W2:Y:S01]  /*0040*/  S2R R5, SR_CTAID.X ;  /* 0x0000000000057919 */ /* 0x000ea20000002500 */
[----:B-1----:R-:W-:-:S04]  /*0050*/  LOP3.LUT R0, R0, 0x7f, RZ, 0xc0, !PT ;  /* 0x0000007f00007812 */ /* 0x002fc800078ec0ff */
[----:B--2---:R-:W-:Y:S01]  /*0060*/  LEA R5, R5, R0, 0x7 ;  /* 0x0000000005057211 */ /* 0x004fe200078e38ff */
[----:B------:R-:W-:-:S03]  /*0070*/  HFMA2.MMA R0, -RZ, RZ, 0, 0 ;  /* 0x00000000ff007435 */ /* 0x000fc600000001ff */
[----:B------:R-:W-:-:S13]  /*0080*/  ISETP.GE.AND P0, PT, R5, 0x100, PT ;  /* 0x000001000500780c */ /* 0x000fda0003f06270 */
[----:B------:R-:W-:Y:S05]  /*0090*/  @P0 BRA `(.L_x_1) ;  /* 0x00000000000c0947 */ /* 0x000fea0003800000 */
[----:B------:R-:W1:Y:S02]  /*00a0*/  LDC.64 R2, c[0x0][0x210] ;  /* 0x00008400ff027b82 */ /* 0x000e640000000a00 */
[----:B-1----:R-:W-:-:S05]  /*00b0*/  IMAD.WIDE R2, R5, 0x4, R2 ;  /* 0x0000000405027825 */ /* 0x002fca00078e0202 */
[----:B------:R1:W5:Y:S02]  /*00c0*/  LDG.E R0, desc[UR4][R2.64] ;  /* 0x0000000402007981 */ /* 0x000364000c1e1900 */
.L_x_1:
[----:B------:R-:W-:Y:S05]  /*00d0*/  BSYNC B0 ;  /* 0x0000000000007941 */ /* 0x000fea0003800000 */
.L_x_0:
[----:B-1---5:R-:W-:Y:S01]  /*00e0*/  FFMA R2, R0, -1.7020000219345092773, RZ ;  /* 0xbfd9db2300027823 */ /* 0x022fe200000000ff */
[----:B------:R-:W-:-:S03]  /*00f0*/  MOV R7, 0x3e800000 ;  /* 0x3e80000000077802 */ /* 0x000fc60000000f00 */
[----:B------:R-:W-:-:S05]  /*0100*/  FMUL R4, R2, 1.4426950216293334961 ;  /* 0x3fb8aa3b02047820 */ /* 0x000fca0000400000 */
[----:B------:R-:W-:-:S13]  /*0110*/  FSETP.GEU.AND P1, PT, R4, -126, PT ;  /* 0xc2fc00000400780b */ /* 0x000fda0003f2e000 */
[----:B------:R-:W-:-:S04]  /*0120*/  @!P1 FMUL R4, R4, 0.5 ;  /* 0x3f00000004049820 */ /* 0x000fc80000400000 */
[----:B------:R-:W1:Y:S02]  /*0130*/  MUFU.EX2 R2, R4 ;  /* 0x0000000400027308 */ /* 0x000e640000000800 */
[----:B-1----:R-:W-:-:S04]  /*0140*/  @!P1 FMUL R2, R2, R2 ;  /* 0x0000000202029220 */ /* 0x002fc80000400000 */
[----:B------:R-:W-:Y:S02]  /*0150*/  FADD R6, R2, 1 ;  /* 0x3f80000002067421 */ /* 0x000fe40000000000 */
[----:B------:R-:W1:Y:S03]  /*0160*/  LDC.64 R2, c[0x0][0x218] ;  /* 0x00008600ff027b82 */ /* 0x000e660000000a00 */
[----:B------:R-:W-:-:S04]  /*0170*/  FSETP.GT.AND P1, PT, R6, 8.50705917302346158658e+37, PT ;  /* 0x7e8000000600780b */ /* 0x000fc80003f24000 */
[----:B------:R-:W-:-:S09]  /*0180*/  FSEL R7, R7, 1, P1 ;  /* 0x3f80000007077808 */ /* 0x000fd20000800000 */
[----:B------:R-:W-:-:S06]  /*0190*/  @P1 FMUL R6, R6, 0.25 ;  /* 0x3e80000006061820 */ /* 0x000fcc0000400000 */
[----:B------:R-:W2:Y:S01]  /*01a0*/  MUFU.RCP R6, R6 ;  /* 0x0000000600067308 */ /* 0x000ea20000001000 */
[----:B-1----:R-:W-:-:S04]  /*01b0*/  IMAD.WIDE R2, R5, 0x4, R2 ;  /* 0x0000000405027825 */ /* 0x002fc800078e0202 */
[----:B--2---:R-:W-:-:S04]  /*01c0*/  FMUL R7, R6, R7 ;  /* 0x0000000706077220 */ /* 0x004fc80000400000 */
[----:B------:R-:W-:Y:S01]  /*01d0*/  FMUL R7, R7, R0 ;  /* 0x0000000007077220 */ /* 0x000fe20000400000 */
[----:B------:R-:W-:Y:S06]  /*01e0*/  @P0 EXIT ;  /* 0x000000000000094d */ /* 0x000fec0003800000 */
[----:B------:R-:W-:Y:S01]  /*01f0*/  STG.E desc[UR4][R2.64], R7 ;  /* 0x0000000702007986 */ /* 0x000fe2000c101904 */
[----:B------:R-:W-:Y:S05]  /*0200*/  EXIT ;  /* 0x000000000000794d */ /* 0x000fea0003800000 */
.L_x_2:
[----:B------:R-:W-:-:S00]  /*0210*/  BRA `(.L_x_2) ;  /* 0xfffffffc00fc7947 */ /* 0x000fc0000383ffff */
[----:B------:R-:W-:-:S00]  /*0220*/  NOP ;  /* 0x0000000000007918 */ /* 0x000fc00000000000 */
        /* <DEDUP_REMOVED lines=13> */
.L_x_3:


//--------------------- .nv.constant0.triton_poi_fused_mul_sigmoid_0 --------------------------
	.section	.nv.constant0.triton_poi_fused_mul_sigmoid_0,"a",@progbits
	.sectionflags	@""
	.align	4
.nv.constant0.triton_poi_fused_mul_sigmoid_0:
	.zero		548
